	.headerflags	@"EF_CUDA_TEXMODE_UNIFIED EF_CUDA_64BIT_ADDRESS EF_CUDA_SM86 EF_CUDA_VIRTUAL_SM(EF_CUDA_SM86)"
	.elftype	@"ET_EXEC"


//--------------------- .nv.info                  --------------------------
	.section	.nv.info,"",@"SHT_CUDA_INFO"
	.align	4


	//----- nvinfo : EIATTR_REGCOUNT
	.align		4
        /*0000*/ 	.byte	0x04, 0x2f
        /*0002*/ 	.short	(.L_1 - .L_0)
	.align		4
.L_0:
        /*0004*/ 	.word	index@(triton_red_fused__to_copy_mean_pow_9)
        /*0008*/ 	.word	0x0000000c


	//----- nvinfo : EIATTR_MIN_STACK_SIZE
	.align		4
.L_1:
        /*000c*/ 	.byte	0x04, 0x12
        /*000e*/ 	.short	(.L_3 - .L_2)
	.align		4
.L_2:
        /*0010*/ 	.word	index@(triton_red_fused__to_copy_mean_pow_9)
        /*0014*/ 	.word	0x00000000


	//----- nvinfo : EIATTR_FRAME_SIZE
	.align		4
.L_3:
        /*0018*/ 	.byte	0x04, 0x11
        /*001a*/ 	.short	(.L_5 - .L_4)
	.align		4
.L_4:
        /*001c*/ 	.word	index@(triton_red_fused__to_copy_mean_pow_9)
        /*0020*/ 	.word	0x00000000


	//----- nvinfo : EIATTR_MIN_STACK_SIZE
	.align		4
.L_5:
        /*0024*/ 	.byte	0x04, 0x12
        /*0026*/ 	.short	(.L_7 - .L_6)
	.align		4
.L_6:
        /*0028*/ 	.word	index@(triton_red_fused__to_copy_mean_pow_9)
        /*002c*/ 	.word	0x00000000
.L_7:


//--------------------- .nv.info.triton_red_fused__to_copy_mean_pow_9 --------------------------
	.section	.nv.info.triton_red_fused__to_copy_mean_pow_9,"",@"SHT_CUDA_INFO"
	.sectionflags	@""
	.align	4


	//----- nvinfo : EIATTR_CUDA_API_VERSION
	.align		4
        /*0000*/ 	.byte	0x04, 0x37
        /*0002*/ 	.short	(.L_9 - .L_8)
.L_8:
        /*0004*/ 	.word	0x0000007c


	//----- nvinfo : EIATTR_SW2861232_WAR
	.align		4
.L_9:
        /*0008*/ 	.byte	0x01, 0x35
	.zero		2


	//----- nvinfo : EIATTR_PARAM_CBANK
	.align		4
        /*000c*/ 	.byte	0x04, 0x0a
        /*000e*/ 	.short	(.L_11 - .L_10)
	.align		4
.L_10:
        /*0010*/ 	.word	index@(.nv.constant0.triton_red_fused__to_copy_mean_pow_9)
        /*0014*/ 	.short	0x0160
        /*0016*/ 	.short	0x0020


	//----- nvinfo : EIATTR_CBANK_PARAM_SIZE
	.align		4
.L_11:
        /*0018*/ 	.byte	0x03, 0x19
        /*001a*/ 	.short	0x0020


	//----- nvinfo : EIATTR_KPARAM_INFO
	.align		4
        /*001c*/ 	.byte	0x04, 0x17
        /*001e*/ 	.short	(.L_13 - .L_12)
.L_12:
        /*0020*/ 	.word	0x00000000
        /*0024*/ 	.short	0x0004
        /*0026*/ 	.short	0x0018
        /*0028*/ 	.byte	0x00, 0xf4, 0x21, 0x00


	//----- nvinfo : EIATTR_KPARAM_INFO
	.align		4
.L_13:
        /*002c*/ 	.byte	0x04, 0x17
        /*002e*/ 	.short	(.L_15 - .L_14)
.L_14:
        /*0030*/ 	.word	0x00000000
        /*0034*/ 	.short	0x0003
        /*0036*/ 	.short	0x0014
        /*0038*/ 	.byte	0x00, 0xf0, 0x11, 0x00


	//----- nvinfo : EIATTR_KPARAM_INFO
	.align		4
.L_15:
        /*003c*/ 	.byte	0x04, 0x17
        /*003e*/ 	.short	(.L_17 - .L_16)
.L_16:
        /*0040*/ 	.word	0x00000000
        /*0044*/ 	.short	0x0002
        /*0046*/ 	.short	0x0010
        /*0048*/ 	.byte	0x00, 0xf0, 0x11, 0x00


	//----- nvinfo : EIATTR_KPARAM_INFO
	.align		4
.L_17:
        /*004c*/ 	.byte	0x04, 0x17
        /*004e*/ 	.short	(.L_19 - .L_18)
.L_18:
        /*0050*/ 	.word	0x00000000
        /*0054*/ 	.short	0x0001
        /*0056*/ 	.short	0x0008
        /*0058*/ 	.byte	0x00, 0xf4, 0x21, 0x00


	//----- nvinfo : EIATTR_KPARAM_INFO
	.align		4
.L_19:
        /*005c*/ 	.byte	0x04, 0x17
        /*005e*/ 	.short	(.L_21 - .L_20)
.L_20:
        /*0060*/ 	.word	0x00000000
        /*0064*/ 	.short	0x0000
        /*0066*/ 	.short	0x0000
        /*0068*/ 	.byte	0x00, 0xf4, 0x21, 0x00


	//----- nvinfo : EIATTR_MAXREG_COUNT
	.align		4
.L_21:
        /*006c*/ 	.byte	0x03, 0x1b
        /*006e*/ 	.short	0x00ff


	//----- nvinfo : EIATTR_COOP_GROUP_MASK_REGIDS
	.align		4
        /*0070*/ 	.byte	0x04, 0x29
        /*0072*/ 	.short	(.L_23 - .L_22)


	//   ....[0]....
.L_22:
        /*0074*/ 	.word	0xffffffff


	//   ....[1]....
        /*0078*/ 	.word	0xffffffff


	//   ....[2]....
        /*007c*/ 	.word	0xffffffff


	//   ....[3]....
        /*0080*/ 	.word	0xffffffff


	//   ....[4]....
        /*0084*/ 	.word	0xffffffff


	//----- nvinfo : EIATTR_COOP_GROUP_INSTR_OFFSETS
	.align		4
.L_23:
        /*0088*/ 	.byte	0x04, 0x28
        /*008a*/ 	.short	(.L_25 - .L_24)


	//   ....[0]....
.L_24:
        /*008c*/ 	.word	0x00000240


	//   ....[1]....
        /*0090*/ 	.word	0x00000270


	//   ....[2]....
        /*0094*/ 	.word	0x00000290


	//   ....[3]....
        /*0098*/ 	.word	0x000002b0


	//   ....[4]....
        /*009c*/ 	.word	0x000002d0


	//----- nvinfo : EIATTR_EXIT_INSTR_OFFSETS
	.align		4
.L_25:
        /*00a0*/ 	.byte	0x04, 0x1c
        /*00a2*/ 	.short	(.L_27 - .L_26)


	//   ....[0]....
.L_26:
        /*00a4*/ 	.word	0x00000310


	//   ....[1]....
        /*00a8*/ 	.word	0x00000370


	//----- nvinfo : EIATTR_REQNTID
	.align		4
.L_27:
        /*00ac*/ 	.byte	0x04, 0x10
        /*00ae*/ 	.short	(.L_29 - .L_28)
.L_28:
        /*00b0*/ 	.word	0x00000100
        /*00b4*/ 	.word	0x00000001
        /*00b8*/ 	.word	0x00000001
.L_29:


//--------------------- .nv.callgraph             --------------------------
	.section	.nv.callgraph,"",@"SHT_CUDA_CALLGRAPH"
	.align	4
	.sectionentsize	8
	.align		4
        /*0000*/ 	.word	0x00000000
	.align		4
        /*0004*/ 	.word	0xffffffff
	.align		4
        /*0008*/ 	.word	0x00000000
	.align		4
        /*000c*/ 	.word	0xfffffffe
	.align		4
        /*0010*/ 	.word	0x00000000
	.align		4
        /*0014*/ 	.word	0xfffffffd
	.align		4
        /*0018*/ 	.word	0x00000000
	.align		4
        /*001c*/ 	.word	0xfffffffc


//--------------------- .nv.rel.action            --------------------------
	.section	.nv.rel.action,"",@"SHT_CUDA_RELOCINFO"
	.align	8
	.sectionentsize	8
        /*0000*/ 	.byte	0x73, 0x00, 0x00, 0x00, 0x00, 0x00, 0x00, 0x00, 0x00, 0x00, 0x00, 0x11, 0x25, 0x00, 0x05, 0x36


//--------------------- .nv.constant0.triton_red_fused__to_copy_mean_pow_9 --------------------------
	.section	.nv.constant0.triton_red_fused__to_copy_mean_pow_9,"a",@progbits
	.sectionflags	@""
	.align	4
.nv.constant0.triton_red_fused__to_copy_mean_pow_9:
	.zero		384


//--------------------- .text.triton_red_fused__to_copy_mean_pow_9 --------------------------
	.section	.text.triton_red_fused__to_copy_mean_pow_9,"ax",@progbits
	.sectionflags	@"SHF_BARRIERS=1"
	.sectioninfo	@"SHI_REGISTERS=12"
	.align	128
        .global         triton_red_fused__to_copy_mean_pow_9
        .type           triton_red_fused__to_copy_mean_pow_9,@function
        .size           triton_red_fused__to_copy_mean_pow_9,(.L_x_1 - triton_red_fused__to_copy_mean_pow_9)
        .other          triton_red_fused__to_copy_mean_pow_9,@"STO_CUDA_ENTRY STV_DEFAULT"
triton_red_fused__to_copy_mean_pow_9:
.text.triton_red_fused__to_copy_mean_pow_9:
[----:B------:R-:W-:Y:S02]  /*0000*/  IMAD.MOV.U32 R1, RZ, RZ, c[0x0][0x28] ;  /* 0x00000a00ff017624 */ /* 0x000fe400078e00ff */
[----:B------:R-:W0:Y:S01]  /*0010*/  S2R R0, SR_TID.X ;  /* 0x0000000000007919 */ /* 0x000e220000002100 */
[----:B------:R-:W-:-:S03]  /*0020*/  ULDC.64 UR4, c[0x0][0x118] ;  /* 0x0000460000047ab9 */ /* 0x000fc60000000a00 */
[----:B------:R-:W1:Y:S01]  /*0030*/  S2R R3, SR_CTAID.X ;  /* 0x0000000000037919 */ /* 0x000e620000002500 */
[----:B0-----:R-:W-:Y:S01]  /*0040*/  SHF.R.U32.HI R2, RZ, 0x5, R0 ;  /* 0x00000005ff027819 */ /* 0x001fe20000011600 */
[----:B------:R-:W-:Y:S01]  /*0050*/  IMAD.SHL.U32 R5, R0, 0x4, RZ ;  /* 0x0000000400057824 */ /* 0x000fe200078e00ff */
[----:B-1----:R-:W-:Y:S02]  /*0060*/  SHF.L.U32 R3, R3, 0x3, RZ ;  /* 0x0000000303037819 */ /* 0x002fe400000006ff */
[----:B------:R-:W-:Y:S02]  /*0070*/  SGXT.U32 R2, R2, 0x3 ;  /* 0x000000030202781a */ /* 0x000fe40000000000 */
[----:B------:R-:W-:Y:S02]  /*0080*/  LOP3.LUT R5, R5, 0x7c, RZ, 0xc0, !PT ;  /* 0x0000007c05057812 */ /* 0x000fe400078ec0ff */
[----:B------:R-:W-:-:S04]  /*0090*/  LOP3.LUT R4, R2, R3, RZ, 0xfc, !PT ;  /* 0x0000000302047212 */ /* 0x000fc800078efcff */
[C---:B------:R-:W-:Y:S01]  /*00a0*/  ISETP.GE.AND P0, PT, R4.reuse, 0x1800, PT ;  /* 0x000018000400780c */ /* 0x040fe20003f06270 */
[----:B------:R-:W-:-:S03]  /*00b0*/  IMAD.HI R6, R4, 0x2aaaaaab, RZ ;  /* 0x2aaaaaab04067827 */ /* 0x000fc600078e02ff */
[----:B------:R-:W-:Y:S02]  /*00c0*/  ISETP.LT.U32.AND P0, PT, R5, 0x60, !P0 ;  /* 0x000000600500780c */ /* 0x000fe40004701070 */
[----:B------:R-:W-:-:S04]  /*00d0*/  SHF.R.S32.HI R7, RZ, 0x1, R6 ;  /* 0x00000001ff077819 */ /* 0x000fc80000011406 */
[----:B------:R-:W-:-:S05]  /*00e0*/  LEA.HI R7, R6, R7, RZ, 0x1 ;  /* 0x0000000706077211 */ /* 0x000fca00078f08ff */
[----:B------:R-:W-:-:S04]  /*00f0*/  IMAD R6, R7, -0xc, R4 ;  /* 0xfffffff407067824 */ /* 0x000fc800078e0204 */
[----:B------:R-:W-:Y:S01]  /*0100*/  IMAD R6, R6, 0x60, R5 ;  /* 0x0000006006067824 */ /* 0x000fe200078e0205 */
[----:B------:R-:W-:-:S03]  /*0110*/  MOV R5, 0x2 ;  /* 0x0000000200057802 */ /* 0x000fc60000000f00 */
[----:B------:R-:W-:-:S05]  /*0120*/  IMAD R6, R7, 0xd80, R6 ;  /* 0x00000d8007067824 */ /* 0x000fca00078e0206 */
[----:B------:R-:W-:Y:S02]  /*0130*/  IADD3 R4, R6, 0x480, RZ ;  /* 0x0000048006047810 */ /* 0x000fe40007ffe0ff */
[----:B------:R-:W-:-:S03]  /*0140*/  CS2R R6, SRZ ;  /* 0x0000000000067805 */ /* 0x000fc6000001ff00 */
[----:B------:R-:W-:-:S05]  /*0150*/  IMAD.WIDE R4, R4, R5, c[0x0][0x160] ;  /* 0x0000580004047625 */ /* 0x000fca00078e0205 */
[----:B------:R-:W2:Y:S01]  /*0160*/  @P0 LDG.E.EF.64 R6, [R4.64] ;  /* 0x0000000404060981 */ /* 0x000ea2000c0e1b00 */
[----:B------:R-:W-:Y:S02]  /*0170*/  LOP3.LUT R3, R3, 0x7, R0, 0xf8, !PT ;  /* 0x0000000703037812 */ /* 0x000fe400078ef800 */
[----:B--2---:R-:W-:-:S05]  /*0180*/  PRMT R8, R6, 0x7632, R8 ;  /* 0x0000763206087816 */ /* 0x004fca0000000008 */
[----:B------:R-:W-:Y:S01]  /*0190*/  IMAD.U32 R9, R8, 0x10000, RZ ;  /* 0x0001000008097824 */ /* 0x000fe200078e00ff */
[----:B------:R-:W-:Y:S02]  /*01a0*/  SHF.L.U32 R8, R6, 0x10, RZ ;  /* 0x0000001006087819 */ /* 0x000fe400000006ff */
[----:B------:R-:W-:Y:S01]  /*01b0*/  PRMT R6, R7, 0x7632, R6 ;  /* 0x0000763207067816 */ /* 0x000fe20000000006 */
[----:B------:R-:W-:Y:S01]  /*01c0*/  FMUL R9, R9, R9 ;  /* 0x0000000909097220 */ /* 0x000fe20000400000 */
[----:B------:R-:W-:Y:S02]  /*01d0*/  IMAD.U32 R7, R7, 0x10000, RZ ;  /* 0x0001000007077824 */ /* 0x000fe400078e00ff */
[----:B------:R-:W-:Y:S01]  /*01e0*/  SHF.L.U32 R6, R6, 0x10, RZ ;  /* 0x0000001006067819 */ /* 0x000fe200000006ff */
[----:B------:R-:W-:-:S04]  /*01f0*/  FFMA R8, R8, R8, R9 ;  /* 0x0000000808087223 */ /* 0x000fc80000000009 */
[----:B------:R-:W-:-:S04]  /*0200*/  FFMA R7, R7, R7, R8 ;  /* 0x0000000707077223 */ /* 0x000fc80000000008 */
[----:B------:R-:W-:-:S05]  /*0210*/  FFMA R7, R6, R6, R7 ;  /* 0x0000000606077223 */ /* 0x000fca0000000007 */
[----:B------:R-:W-:Y:S02]  /*0220*/  FSEL R7, R7, RZ, P0 ;  /* 0x000000ff07077208 */ /* 0x000fe40000000000 */
[----:B------:R-:W-:-:S03]  /*0230*/  LOP3.LUT P0, RZ, R0, 0xf8, RZ, 0xc0, !PT ;  /* 0x000000f800ff7812 */ /* 0x000fc6000780c0ff */
[----:B------:R-:W0:Y:S01]  /*0240*/  SHFL.BFLY PT, R4, R7, 0x10, 0x1f ;  /* 0x0e001f0007047f89 */ /* 0x000e2200000e0000 */
[----:B------:R-:W-:Y:S01]  /*0250*/  ISETP.LT.AND P0, PT, R3, 0x1800, !P0 ;  /* 0x000018000300780c */ /* 0x000fe20004701270 */
[----:B0-----:R-:W-:-:S05]  /*0260*/  FADD R4, R7, R4 ;  /* 0x0000000407047221 */ /* 0x001fca0000000000 */
[----:B------:R-:W0:Y:S02]  /*0270*/  SHFL.BFLY PT, R5, R4, 0x8, 0x1f ;  /* 0x0d001f0004057f89 */ /* 0x000e2400000e0000 */
[----:B0-----:R-:W-:-:S05]  /*0280*/  FADD R5, R4, R5 ;  /* 0x0000000504057221 */ /* 0x001fca0000000000 */
[----:B------:R-:W0:Y:S02]  /*0290*/  SHFL.BFLY PT, R6, R5, 0x4, 0x1f ;  /* 0x0c801f0005067f89 */ /* 0x000e2400000e0000 */
[----:B0-----:R-:W-:-:S05]  /*02a0*/  FADD R6, R5, R6 ;  /* 0x0000000605067221 */ /* 0x001fca0000000000 */
[----:B------:R-:W0:Y:S02]  /*02b0*/  SHFL.BFLY PT, R9, R6, 0x2, 0x1f ;  /* 0x0c401f0006097f89 */ /* 0x000e2400000e0000 */
[----:B0-----:R-:W-:-:S05]  /*02c0*/  FADD R9, R6, R9 ;  /* 0x0000000906097221 */ /* 0x001fca0000000000 */
[----:B------:R-:W0:Y:S02]  /*02d0*/  SHFL.BFLY PT, R8, R9, 0x1, 0x1f ;  /* 0x0c201f0009087f89 */ /* 0x000e2400000e0000 */
[----:B0-----:R-:W-:-:S05]  /*02e0*/  FADD R7, R9, R8 ;  /* 0x0000000809077221 */ /* 0x001fca0000000000 */
[----:B------:R0:W-:Y:S04]  /*02f0*/  STS [R2.X4], R7 ;  /* 0x0000000702007388 */ /* 0x0001e80000004800 */
[----:B------:R-:W-:Y:S06]  /*0300*/  BAR.SYNC.DEFER_BLOCKING 0x0 ;  /* 0x0000000000007b1d */ /* 0x000fec0000010000 */
[----:B------:R-:W-:Y:S05]  /*0310*/  @!P0 EXIT ;  /* 0x000000000000894d */ /* 0x000fea0003800000 */
[----:B0-----:R-:W-:Y:S01]  /*0320*/  LOP3.LUT R0, R0, 0x7, RZ, 0xc0, !PT ;  /* 0x0000000700007812 */ /* 0x001fe200078ec0ff */
[----:B------:R-:W-:-:S04]  /*0330*/  IMAD.MOV.U32 R2, RZ, RZ, 0x4 ;  /* 0x00000004ff027424 */ /* 0x000fc800078e00ff */
[----:B------:R-:W0:Y:S01]  /*0340*/  LDS R5, [R0.X4] ;  /* 0x0000000000057984 */ /* 0x000e220000004800 */
[----:B------:R-:W-:-:S05]  /*0350*/  IMAD.WIDE R2, R3, R2, c[0x0][0x168] ;  /* 0x00005a0003027625 */ /* 0x000fca00078e0202 */
[----:B0-----:R-:W-:Y:S01]  /*0360*/  STG.E [R2.64], R5 ;  /* 0x0000000502007986 */ /* 0x001fe2000c101904 */
[----:B------:R-:W-:Y:S05]  /*0370*/  EXIT ;  /* 0x000000000000794d */ /* 0x000fea0003800000 */
.L_x_0:
[----:B------:R-:W-:-:S00]  /*0380*/  BRA `(.L_x_0) ;  /* 0xfffffff000007947 */ /* 0x000fc0000383ffff */
[----:B------:R-:W-:-:S00]  /*0390*/  NOP ;  /* 0x0000000000007918 */ /* 0x000fc00000000000 */
        /* <DEDUP_REMOVED lines=14> */
.L_x_1:


//--------------------- .nv.shared.triton_red_fused__to_copy_mean_pow_9 --------------------------
	.section	.nv.shared.triton_red_fused__to_copy_mean_pow_9,"aw",@nobits
	.sectionflags	@""
	.align	16
